//
// Generated by NVIDIA NVVM Compiler
//
// Compiler Build ID: CL-36424714
// Cuda compilation tools, release 13.0, V13.0.88
// Based on NVVM 20.0.0
//

.version 9.0
.target sm_100
.address_size 64

	// .globl	_Z6squarePfS_

.visible .entry _Z6squarePfS_(
	.param .u64 .ptr .align 1 _Z6squarePfS__param_0,
	.param .u64 .ptr .align 1 _Z6squarePfS__param_1
)
{
	.reg .b32 	%r<5>;
	.reg .b32 	%f<3>;
	.reg .b64 	%rd<8>;

	ld.param.u64 	%rd1, [_Z6squarePfS__param_0];
	ld.param.u64 	%rd2, [_Z6squarePfS__param_1];
	cvta.to.global.u64 	%rd3, %rd1;
	cvta.to.global.u64 	%rd4, %rd2;
	mov.u32 	%r1, %tid.x;
	mov.u32 	%r2, %ntid.x;
	mov.u32 	%r3, %ctaid.x;
	mad.lo.s32 	%r4, %r2, %r3, %r1;
	mul.wide.s32 	%rd5, %r4, 4;
	add.s64 	%rd6, %rd4, %rd5;
	ld.global.f32 	%f1, [%rd6];
	add.f32 	%f2, %f1, %f1;
	add.s64 	%rd7, %rd3, %rd5;
	st.global.f32 	[%rd7], %f2;
	ret;

}


// ===== COMPILED SASS (sm_100) =====

	.target	sm_100

	.elftype	@"ET_EXEC"


//--------------------- .note.nv.tkinfo           --------------------------
	.section	.note.nv.tkinfo,"",@"SHT_NOTE"
	.sectionflags	@"SHF_NOTE_NV_TKINFO"
	.tkinfo
        /*0018*/ 	.word	0x00000002
        /*0030*/ 	.string	""
        /*0030*/ 	.string	"ptxas"
        /*0030*/ 	.string	"Cuda compilation tools, release 13.0, V13.0.88"
        /*0030*/ 	.string	"Build cuda_13.0.r13.0/compiler.36424714_0"
        /*0030*/ 	.string	"-arch sm_100 -m 64 "



//--------------------- .note.nv.cuinfo           --------------------------
	.section	.note.nv.cuinfo,"",@"SHT_NOTE"
	.sectionflags	@"SHF_NOTE_NV_CUINFO"
        /*0018*/ 	.short	0x0002
        /*001a*/ 	.short	0x0064
        /*001c*/ 	.short	0x0082
	.zero		2


//--------------------- .nv.info                  --------------------------
	.section	.nv.info,"",@"SHT_CUDA_INFO"
	.align	4


	//----- nvinfo : EIATTR_REGCOUNT
	.align		4
        /*0000*/ 	.byte	0x04, 0x2f
        /*0002*/ 	.short	(.L_1 - .L_0)
	.align		4
.L_0:
        /*0004*/ 	.word	index@(_Z6squarePfS_)
        /*0008*/ 	.word	0x0000000a


	//----- nvinfo : EIATTR_FRAME_SIZE
	.align		4
.L_1:
        /*000c*/ 	.byte	0x04, 0x11
        /*000e*/ 	.short	(.L_3 - .L_2)
	.align		4
.L_2:
        /*0010*/ 	.word	index@(_Z6squarePfS_)
        /*0014*/ 	.word	0x00000000


	//----- nvinfo : EIATTR_MIN_STACK_SIZE
	.align		4
.L_3:
        /*0018*/ 	.byte	0x04, 0x12
        /*001a*/ 	.short	(.L_5 - .L_4)
	.align		4
.L_4:
        /*001c*/ 	.word	index@(_Z6squarePfS_)
        /*0020*/ 	.word	0x00000000
.L_5:


//--------------------- .nv.compat                --------------------------
	.section	.nv.compat,"",@"SHT_CUDA_COMPAT_INFO"
	.align	4
        /*0000*/ 	.byte	0x02, 0x09, 0x00, 0x00, 0x02, 0x02, 0x01, 0x00, 0x02, 0x05, 0x05, 0x00, 0x03, 0x07, 0x01, 0x01
        /*0010*/ 	.byte	0x02, 0x03, 0x00, 0x00, 0x02, 0x06, 0x01, 0x00, 0x04, 0x0b, 0x08, 0x00, 0x09, 0x00, 0x00, 0x00
        /*0020*/ 	.byte	0x00, 0x00, 0x00, 0x00


//--------------------- .nv.info._Z6squarePfS_    --------------------------
	.section	.nv.info._Z6squarePfS_,"",@"SHT_CUDA_INFO"
	.sectionflags	@""
	.align	4


	//----- nvinfo : EIATTR_CUDA_API_VERSION
	.align		4
        /*0000*/ 	.byte	0x04, 0x37
        /*0002*/ 	.short	(.L_7 - .L_6)
.L_6:
        /*0004*/ 	.word	0x00000082


	//----- nvinfo : EIATTR_KPARAM_INFO
	.align		4
.L_7:
        /*0008*/ 	.byte	0x04, 0x17
        /*000a*/ 	.short	(.L_9 - .L_8)
.L_8:
        /*000c*/ 	.word	0x00000000
        /*0010*/ 	.short	0x0001
        /*0012*/ 	.short	0x0008
        /*0014*/ 	.byte	0x00, 0xf5, 0x21, 0x00


	//----- nvinfo : EIATTR_KPARAM_INFO
	.align		4
.L_9:
        /*0018*/ 	.byte	0x04, 0x17
        /*001a*/ 	.short	(.L_11 - .L_10)
.L_10:
        /*001c*/ 	.word	0x00000000
        /*0020*/ 	.short	0x0000
        /*0022*/ 	.short	0x0000
        /*0024*/ 	.byte	0x00, 0xf5, 0x21, 0x00


	//----- nvinfo : EIATTR_SPARSE_MMA_MASK
	.align		4
.L_11:
        /*0028*/ 	.byte	0x03, 0x50
        /*002a*/ 	.short	0x0000


	//----- nvinfo : EIATTR_MAXREG_COUNT
	.align		4
        /*002c*/ 	.byte	0x03, 0x1b
        /*002e*/ 	.short	0x00ff


	//----- nvinfo : EIATTR_MERCURY_ISA_VERSION
	.align		4
        /*0030*/ 	.byte	0x03, 0x5f
        /*0032*/ 	.short	0x0101


	//----- nvinfo : EIATTR_VRC_CTA_INIT_COUNT
	.align		4
        /*0034*/ 	.byte	0x02, 0x4a
	.zero		1
	.zero		1


	//----- nvinfo : EIATTR_EXIT_INSTR_OFFSETS
	.align		4
        /*0038*/ 	.byte	0x04, 0x1c
        /*003a*/ 	.short	(.L_13 - .L_12)


	//   ....[0]....
.L_12:
        /*003c*/ 	.word	0x000000d0


	//----- nvinfo : EIATTR_CBANK_PARAM_SIZE
	.align		4
.L_13:
        /*0040*/ 	.byte	0x03, 0x19
        /*0042*/ 	.short	0x0010


	//----- nvinfo : EIATTR_PARAM_CBANK
	.align		4
        /*0044*/ 	.byte	0x04, 0x0a
        /*0046*/ 	.short	(.L_15 - .L_14)
	.align		4
.L_14:
        /*0048*/ 	.word	index@(.nv.constant0._Z6squarePfS_)
        /*004c*/ 	.short	0x0380
        /*004e*/ 	.short	0x0010


	//----- nvinfo : EIATTR_SW_WAR
	.align		4
.L_15:
        /*0050*/ 	.byte	0x04, 0x36
        /*0052*/ 	.short	(.L_17 - .L_16)
.L_16:
        /*0054*/ 	.word	0x00000008
.L_17:


//--------------------- .nv.callgraph             --------------------------
	.section	.nv.callgraph,"",@"SHT_CUDA_CALLGRAPH"
	.align	4
	.sectionentsize	8
	.align		4
        /*0000*/ 	.word	0x00000000
	.align		4
        /*0004*/ 	.word	0xffffffff
	.align		4
        /*0008*/ 	.word	0x00000000
	.align		4
        /*000c*/ 	.word	0xfffffffe
	.align		4
        /*0010*/ 	.word	0x00000000
	.align		4
        /*0014*/ 	.word	0xfffffffd
	.align		4
        /*0018*/ 	.word	0x00000000
	.align		4
        /*001c*/ 	.word	0xfffffffc


//--------------------- .text._Z6squarePfS_       --------------------------
	.section	.text._Z6squarePfS_,"ax",@progbits
	.align	128
        .global         _Z6squarePfS_
        .type           _Z6squarePfS_,@function
        .size           _Z6squarePfS_,(.L_x_1 - _Z6squarePfS_)
        .other          _Z6squarePfS_,@"STO_CUDA_ENTRY STV_DEFAULT"
_Z6squarePfS_:
.text._Z6squarePfS_:
[----:B------:R-:W-:Y:S01]  /*0000*/  LDC R1, c[0x0][0x37c] ;  /* 0x0000df00ff017b82 */ /* 0x000fe20000000800 */
[----:B------:R-:W0:Y:S07]  /*0010*/  S2R R7, SR_TID.X ;  /* 0x0000000000077919 */ /* 0x000e2e0000002100 */
[----:B------:R-:W1:Y:S01]  /*0020*/  LDC.64 R2, c[0x0][0x388] ;  /* 0x0000e200ff027b82 */ /* 0x000e620000000a00 */
[----:B------:R-:W0:Y:S01]  /*0030*/  LDCU UR6, c[0x0][0x360] ;  /* 0x00006c00ff0677ac */ /* 0x000e220008000800 */
[----:B------:R-:W0:Y:S01]  /*0040*/  S2R R0, SR_CTAID.X ;  /* 0x0000000000007919 */ /* 0x000e220000002500 */
[----:B------:R-:W2:Y:S05]  /*0050*/  LDCU.64 UR4, c[0x0][0x358] ;  /* 0x00006b00ff0477ac */ /* 0x000eaa0008000a00 */
[----:B------:R-:W3:Y:S01]  /*0060*/  LDC.64 R4, c[0x0][0x380] ;  /* 0x0000e000ff047b82 */ /* 0x000ee20000000a00 */
[----:B0-----:R-:W-:-:S04]  /*0070*/  IMAD R7, R0, UR6, R7 ;  /* 0x0000000600077c24 */ /* 0x001fc8000f8e0207 */
[----:B-1----:R-:W-:-:S06]  /*0080*/  IMAD.WIDE R2, R7, 0x4, R2 ;  /* 0x0000000407027825 */ /* 0x002fcc00078e0202 */
[----:B--2---:R-:W2:Y:S01]  /*0090*/  LDG.E R2, desc[UR4][R2.64] ;  /* 0x0000000402027981 */ /* 0x004ea2000c1e1900 */
[----:B---3--:R-:W-:-:S04]  /*00a0*/  IMAD.WIDE R4, R7, 0x4, R4 ;  /* 0x0000000407047825 */ /* 0x008fc800078e0204 */
[----:B--2---:R-:W-:-:S05]  /*00b0*/  FADD R7, R2, R2 ;  /* 0x0000000202077221 */ /* 0x004fca0000000000 */
[----:B------:R-:W-:Y:S01]  /*00c0*/  STG.E desc[UR4][R4.64], R7 ;  /* 0x0000000704007986 */ /* 0x000fe2000c101904 */
[----:B------:R-:W-:Y:S05]  /*00d0*/  EXIT ;  /* 0x000000000000794d */ /* 0x000fea0003800000 */
.L_x_0:
[----:B------:R-:W-:-:S00]  /*00e0*/  BRA `(.L_x_0) ;  /* 0xfffffffc00fc7947 */ /* 0x000fc0000383ffff */
[----:B------:R-:W-:-:S00]  /*00f0*/  NOP ;  /* 0x0000000000007918 */ /* 0x000fc00000000000 */
        /* <DEDUP_REMOVED lines=8> */
.L_x_1:


//--------------------- .nv.shared.reserved.0     --------------------------
	.section	.nv.shared.reserved.0,"aw",@nobits
	.weak		__nv_reservedSMEM_offset_0_alias
	.size		__nv_reservedSMEM_offset_0_alias, 0, 64
	.other		__nv_reservedSMEM_offset_0_alias,@"STO_CUDA_RESERVED_SHARED STV_DEFAULT"
__nv_reservedSMEM_offset_0_alias:
	.zero		0
	.zero		64


//--------------------- .nv.constant0._Z6squarePfS_ --------------------------
	.section	.nv.constant0._Z6squarePfS_,"a",@progbits
	.sectionflags	@""
	.align	4
.nv.constant0._Z6squarePfS_:
	.zero		912


//--------------------- SYMBOLS --------------------------

	.type		.nv.reservedSmem.offset0,@object
	.size		.nv.reservedSmem.offset0,0x4
